//
// Generated by NVIDIA NVVM Compiler
//
// Compiler Build ID: CL-36424714
// Cuda compilation tools, release 13.0, V13.0.88
// Based on NVVM 20.0.0
//

.version 9.0
.target sm_100
.address_size 64

	// .globl	_Z14sigmoid_kernelPKfPfii

.visible .entry _Z14sigmoid_kernelPKfPfii(
	.param .u64 .ptr .align 1 _Z14sigmoid_kernelPKfPfii_param_0,
	.param .u64 .ptr .align 1 _Z14sigmoid_kernelPKfPfii_param_1,
	.param .u32 _Z14sigmoid_kernelPKfPfii_param_2,
	.param .u32 _Z14sigmoid_kernelPKfPfii_param_3
)
{
	.reg .pred 	%p<2>;
	.reg .b32 	%r<10>;
	.reg .b32 	%f<15>;
	.reg .b64 	%rd<8>;

	ld.param.u64 	%rd1, [_Z14sigmoid_kernelPKfPfii_param_0];
	ld.param.u64 	%rd2, [_Z14sigmoid_kernelPKfPfii_param_1];
	ld.param.u32 	%r2, [_Z14sigmoid_kernelPKfPfii_param_2];
	ld.param.u32 	%r3, [_Z14sigmoid_kernelPKfPfii_param_3];
	mov.u32 	%r4, %ctaid.x;
	mov.u32 	%r5, %ntid.x;
	mov.u32 	%r6, %tid.x;
	mad.lo.s32 	%r1, %r4, %r5, %r6;
	mul.lo.s32 	%r7, %r3, %r2;
	setp.ge.s32 	%p1, %r1, %r7;
	@%p1 bra 	$L__BB0_2;
	cvta.to.global.u64 	%rd3, %rd1;
	cvta.to.global.u64 	%rd4, %rd2;
	mul.wide.s32 	%rd5, %r1, 4;
	add.s64 	%rd6, %rd3, %rd5;
	ld.global.f32 	%f1, [%rd6];
	fma.rn.f32 	%f2, %f1, 0fBBBB989D, 0f3F000000;
	cvt.sat.f32.f32 	%f3, %f2;
	mov.f32 	%f4, 0f4B400001;
	mov.f32 	%f5, 0f437C0000;
	fma.rm.f32 	%f6, %f3, %f5, %f4;
	add.f32 	%f7, %f6, 0fCB40007F;
	neg.f32 	%f8, %f7;
	fma.rn.f32 	%f9, %f1, 0fBFB8AA3B, %f8;
	fma.rn.f32 	%f10, %f1, 0fB2A57060, %f9;
	mov.b32 	%r8, %f6;
	shl.b32 	%r9, %r8, 23;
	mov.b32 	%f11, %r9;
	ex2.approx.ftz.f32 	%f12, %f10;
	fma.rn.f32 	%f13, %f12, %f11, 0f3F800000;
	rcp.rn.f32 	%f14, %f13;
	add.s64 	%rd7, %rd4, %rd5;
	st.global.f32 	[%rd7], %f14;
$L__BB0_2:
	ret;

}


// ===== COMPILED SASS (sm_100) =====

	.target	sm_100

	.elftype	@"ET_EXEC"


//--------------------- .note.nv.tkinfo           --------------------------
	.section	.note.nv.tkinfo,"",@"SHT_NOTE"
	.sectionflags	@"SHF_NOTE_NV_TKINFO"
	.tkinfo
        /*0018*/ 	.word	0x00000002
        /*0030*/ 	.string	""
        /*0030*/ 	.string	"ptxas"
        /*0030*/ 	.string	"Cuda compilation tools, release 13.0, V13.0.88"
        /*0030*/ 	.string	"Build cuda_13.0.r13.0/compiler.36424714_0"
        /*0030*/ 	.string	"-arch sm_100 -m 64 "



//--------------------- .note.nv.cuinfo           --------------------------
	.section	.note.nv.cuinfo,"",@"SHT_NOTE"
	.sectionflags	@"SHF_NOTE_NV_CUINFO"
        /*0018*/ 	.short	0x0002
        /*001a*/ 	.short	0x0064
        /*001c*/ 	.short	0x0082
	.zero		2


//--------------------- .nv.info                  --------------------------
	.section	.nv.info,"",@"SHT_CUDA_INFO"
	.align	4


	//----- nvinfo : EIATTR_REGCOUNT
	.align		4
        /*0000*/ 	.byte	0x04, 0x2f
        /*0002*/ 	.short	(.L_1 - .L_0)
	.align		4
.L_0:
        /*0004*/ 	.word	index@(_Z14sigmoid_kernelPKfPfii)
        /*0008*/ 	.word	0x0000000e


	//----- nvinfo : EIATTR_FRAME_SIZE
	.align		4
.L_1:
        /*000c*/ 	.byte	0x04, 0x11
        /*000e*/ 	.short	(.L_3 - .L_2)
	.align		4
.L_2:
        /*0010*/ 	.word	index@($__internal_0_$__cuda_sm20_rcp_rn_f32_slowpath)
        /*0014*/ 	.word	0x00000000


	//----- nvinfo : EIATTR_FRAME_SIZE
	.align		4
.L_3:
        /*0018*/ 	.byte	0x04, 0x11
        /*001a*/ 	.short	(.L_5 - .L_4)
	.align		4
.L_4:
        /*001c*/ 	.word	index@(_Z14sigmoid_kernelPKfPfii)
        /*0020*/ 	.word	0x00000000


	//----- nvinfo : EIATTR_MIN_STACK_SIZE
	.align		4
.L_5:
        /*0024*/ 	.byte	0x04, 0x12
        /*0026*/ 	.short	(.L_7 - .L_6)
	.align		4
.L_6:
        /*0028*/ 	.word	index@(_Z14sigmoid_kernelPKfPfii)
        /*002c*/ 	.word	0x00000000
.L_7:


//--------------------- .nv.compat                --------------------------
	.section	.nv.compat,"",@"SHT_CUDA_COMPAT_INFO"
	.align	4
        /*0000*/ 	.byte	0x02, 0x09, 0x00, 0x00, 0x02, 0x02, 0x01, 0x00, 0x02, 0x05, 0x05, 0x00, 0x03, 0x07, 0x01, 0x01
        /*0010*/ 	.byte	0x02, 0x03, 0x00, 0x00, 0x02, 0x06, 0x01, 0x00, 0x04, 0x0b, 0x08, 0x00, 0x09, 0x00, 0x00, 0x00
        /*0020*/ 	.byte	0x00, 0x00, 0x00, 0x00


//--------------------- .nv.info._Z14sigmoid_kernelPKfPfii --------------------------
	.section	.nv.info._Z14sigmoid_kernelPKfPfii,"",@"SHT_CUDA_INFO"
	.sectionflags	@""
	.align	4


	//----- nvinfo : EIATTR_CUDA_API_VERSION
	.align		4
        /*0000*/ 	.byte	0x04, 0x37
        /*0002*/ 	.short	(.L_9 - .L_8)
.L_8:
        /*0004*/ 	.word	0x00000082


	//----- nvinfo : EIATTR_KPARAM_INFO
	.align		4
.L_9:
        /*0008*/ 	.byte	0x04, 0x17
        /*000a*/ 	.short	(.L_11 - .L_10)
.L_10:
        /*000c*/ 	.word	0x00000000
        /*0010*/ 	.short	0x0003
        /*0012*/ 	.short	0x0014
        /*0014*/ 	.byte	0x00, 0xf0, 0x11, 0x00


	//----- nvinfo : EIATTR_KPARAM_INFO
	.align		4
.L_11:
        /*0018*/ 	.byte	0x04, 0x17
        /*001a*/ 	.short	(.L_13 - .L_12)
.L_12:
        /*001c*/ 	.word	0x00000000
        /*0020*/ 	.short	0x0002
        /*0022*/ 	.short	0x0010
        /*0024*/ 	.byte	0x00, 0xf0, 0x11, 0x00


	//----- nvinfo : EIATTR_KPARAM_INFO
	.align		4
.L_13:
        /*0028*/ 	.byte	0x04, 0x17
        /*002a*/ 	.short	(.L_15 - .L_14)
.L_14:
        /*002c*/ 	.word	0x00000000
        /*0030*/ 	.short	0x0001
        /*0032*/ 	.short	0x0008
        /*0034*/ 	.byte	0x00, 0xf5, 0x21, 0x00


	//----- nvinfo : EIATTR_KPARAM_INFO
	.align		4
.L_15:
        /*0038*/ 	.byte	0x04, 0x17
        /*003a*/ 	.short	(.L_17 - .L_16)
.L_16:
        /*003c*/ 	.word	0x00000000
        /*0040*/ 	.short	0x0000
        /*0042*/ 	.short	0x0000
        /*0044*/ 	.byte	0x00, 0xf5, 0x21, 0x00


	//----- nvinfo : EIATTR_SPARSE_MMA_MASK
	.align		4
.L_17:
        /*0048*/ 	.byte	0x03, 0x50
        /*004a*/ 	.short	0x0000


	//----- nvinfo : EIATTR_MAXREG_COUNT
	.align		4
        /*004c*/ 	.byte	0x03, 0x1b
        /*004e*/ 	.short	0x00ff


	//----- nvinfo : EIATTR_MERCURY_ISA_VERSION
	.align		4
        /*0050*/ 	.byte	0x03, 0x5f
        /*0052*/ 	.short	0x0101


	//----- nvinfo : EIATTR_VRC_CTA_INIT_COUNT
	.align		4
        /*0054*/ 	.byte	0x02, 0x4a
	.zero		1
	.zero		1


	//----- nvinfo : EIATTR_EXIT_INSTR_OFFSETS
	.align		4
        /*0058*/ 	.byte	0x04, 0x1c
        /*005a*/ 	.short	(.L_19 - .L_18)


	//   ....[0]....
.L_18:
        /*005c*/ 	.word	0x00000080


	//   ....[1]....
        /*0060*/ 	.word	0x00000270


	//----- nvinfo : EIATTR_CRS_STACK_SIZE
	.align		4
.L_19:
        /*0064*/ 	.byte	0x04, 0x1e
        /*0066*/ 	.short	(.L_21 - .L_20)
.L_20:
        /*0068*/ 	.word	0x00000000


	//----- nvinfo : EIATTR_CBANK_PARAM_SIZE
	.align		4
.L_21:
        /*006c*/ 	.byte	0x03, 0x19
        /*006e*/ 	.short	0x0018


	//----- nvinfo : EIATTR_PARAM_CBANK
	.align		4
        /*0070*/ 	.byte	0x04, 0x0a
        /*0072*/ 	.short	(.L_23 - .L_22)
	.align		4
.L_22:
        /*0074*/ 	.word	index@(.nv.constant0._Z14sigmoid_kernelPKfPfii)
        /*0078*/ 	.short	0x0380
        /*007a*/ 	.short	0x0018


	//----- nvinfo : EIATTR_SW_WAR
	.align		4
.L_23:
        /*007c*/ 	.byte	0x04, 0x36
        /*007e*/ 	.short	(.L_25 - .L_24)
.L_24:
        /*0080*/ 	.word	0x00000008
.L_25:


//--------------------- .nv.callgraph             --------------------------
	.section	.nv.callgraph,"",@"SHT_CUDA_CALLGRAPH"
	.align	4
	.sectionentsize	8
	.align		4
        /*0000*/ 	.word	0x00000000
	.align		4
        /*0004*/ 	.word	0xffffffff
	.align		4
        /*0008*/ 	.word	0x00000000
	.align		4
        /*000c*/ 	.word	0xfffffffe
	.align		4
        /*0010*/ 	.word	0x00000000
	.align		4
        /*0014*/ 	.word	0xfffffffd
	.align		4
        /*0018*/ 	.word	0x00000000
	.align		4
        /*001c*/ 	.word	0xfffffffc


//--------------------- .text._Z14sigmoid_kernelPKfPfii --------------------------
	.section	.text._Z14sigmoid_kernelPKfPfii,"ax",@progbits
	.align	128
        .global         _Z14sigmoid_kernelPKfPfii
        .type           _Z14sigmoid_kernelPKfPfii,@function
        .size           _Z14sigmoid_kernelPKfPfii,(.L_x_8 - _Z14sigmoid_kernelPKfPfii)
        .other          _Z14sigmoid_kernelPKfPfii,@"STO_CUDA_ENTRY STV_DEFAULT"
_Z14sigmoid_kernelPKfPfii:
.text._Z14sigmoid_kernelPKfPfii:
[----:B------:R-:W-:Y:S01]  /*0000*/  LDC R1, c[0x0][0x37c] ;  /* 0x0000df00ff017b82 */ /* 0x000fe20000000800 */
[----:B------:R-:W0:Y:S07]  /*0010*/  S2R R0, SR_TID.X ;  /* 0x0000000000007919 */ /* 0x000e2e0000002100 */
[----:B------:R-:W0:Y:S01]  /*0020*/  S2UR UR6, SR_CTAID.X ;  /* 0x00000000000679c3 */ /* 0x000e220000002500 */
[----:B------:R-:W1:Y:S07]  /*0030*/  LDCU.64 UR4, c[0x0][0x390] ;  /* 0x00007200ff0477ac */ /* 0x000e6e0008000a00 */
[----:B------:R-:W0:Y:S01]  /*0040*/  LDC R3, c[0x0][0x360] ;  /* 0x0000d800ff037b82 */ /* 0x000e220000000800 */
[----:B-1----:R-:W-:Y:S01]  /*0050*/  UIMAD UR4, UR5, UR4, URZ ;  /* 0x00000004050472a4 */ /* 0x002fe2000f8e02ff */
[----:B0-----:R-:W-:-:S05]  /*0060*/  IMAD R3, R3, UR6, R0 ;  /* 0x0000000603037c24 */ /* 0x001fca000f8e0200 */
[----:B------:R-:W-:-:S13]  /*0070*/  ISETP.GE.AND P0, PT, R3, UR4, PT ;  /* 0x0000000403007c0c */ /* 0x000fda000bf06270 */
[----:B------:R-:W-:Y:S05]  /*0080*/  @P0 EXIT ;  /* 0x000000000000094d */ /* 0x000fea0003800000 */
[----:B------:R-:W0:Y:S01]  /*0090*/  LDC.64 R4, c[0x0][0x380] ;  /* 0x0000e000ff047b82 */ /* 0x000e220000000a00 */
[----:B------:R-:W1:Y:S01]  /*00a0*/  LDCU.64 UR4, c[0x0][0x358] ;  /* 0x00006b00ff0477ac */ /* 0x000e620008000a00 */
[----:B0-----:R-:W-:-:S06]  /*00b0*/  IMAD.WIDE R4, R3, 0x4, R4 ;  /* 0x0000000403047825 */ /* 0x001fcc00078e0204 */
[----:B-1----:R-:W2:Y:S01]  /*00c0*/  LDG.E R4, desc[UR4][R4.64] ;  /* 0x0000000404047981 */ /* 0x002ea2000c1e1900 */
[----:B------:R-:W-:Y:S01]  /*00d0*/  IMAD.MOV.U32 R7, RZ, RZ, 0x3bbb989d ;  /* 0x3bbb989dff077424 */ /* 0x000fe200078e00ff */
[----:B------:R-:W-:Y:S01]  /*00e0*/  BSSY.RECONVERGENT B0, `(.L_x_0) ;  /* 0x0000015000007945 */ /* 0x000fe20003800200 */
[----:B------:R-:W-:Y:S02]  /*00f0*/  IMAD.MOV.U32 R9, RZ, RZ, 0x437c0000 ;  /* 0x437c0000ff097424 */ /* 0x000fe400078e00ff */
[----:B--2---:R-:W-:-:S04]  /*0100*/  FFMA.SAT R0, R4, -R7, 0.5 ;  /* 0x3f00000004007423 */ /* 0x004fc80000002807 */
[----:B------:R-:W-:-:S04]  /*0110*/  FFMA.RM R0, R0, R9, 12582913 ;  /* 0x4b40000100007423 */ /* 0x000fc80000004009 */
[C---:B------:R-:W-:Y:S01]  /*0120*/  FADD R7, R0.reuse, -12583039 ;  /* 0xcb40007f00077421 */ /* 0x040fe20000000000 */
[----:B------:R-:W-:-:S03]  /*0130*/  SHF.L.U32 R0, R0, 0x17, RZ ;  /* 0x0000001700007819 */ /* 0x000fc600000006ff */
[----:B------:R-:W-:-:S04]  /*0140*/  FFMA R7, R4, -1.4426950216293334961, -R7 ;  /* 0xbfb8aa3b04077823 */ /* 0x000fc80000000807 */
[----:B------:R-:W-:-:S06]  /*0150*/  FFMA R7, R4, -1.925963033500011079e-08, R7 ;  /* 0xb2a5706004077823 */ /* 0x000fcc0000000007 */
[----:B------:R-:W0:Y:S02]  /*0160*/  MUFU.EX2 R7, R7 ;  /* 0x0000000700077308 */ /* 0x000e240000000800 */
[----:B0-----:R-:W-:-:S04]  /*0170*/  FFMA R0, R0, R7, 1 ;  /* 0x3f80000000007423 */ /* 0x001fc80000000007 */
[----:B------:R-:W-:-:S05]  /*0180*/  VIADD R2, R0, 0x1800000 ;  /* 0x0180000000027836 */ /* 0x000fca0000000000 */
[----:B------:R-:W-:-:S04]  /*0190*/  LOP3.LUT R2, R2, 0x7f800000, RZ, 0xc0, !PT ;  /* 0x7f80000002027812 */ /* 0x000fc800078ec0ff */
[----:B------:R-:W-:-:S13]  /*01a0*/  ISETP.GT.U32.AND P0, PT, R2, 0x1ffffff, PT ;  /* 0x01ffffff0200780c */ /* 0x000fda0003f04070 */
[----:B------:R-:W-:Y:S05]  /*01b0*/  @P0 BRA `(.L_x_1) ;  /* 0x00000000000c0947 */ /* 0x000fea0003800000 */
[----:B------:R-:W-:-:S07]  /*01c0*/  MOV R4, 0x1e0 ;  /* 0x000001e000047802 */ /* 0x000fce0000000f00 */
[----:B------:R-:W-:Y:S05]  /*01d0*/  CALL.REL.NOINC `($__internal_0_$__cuda_sm20_rcp_rn_f32_slowpath) ;  /* 0x0000000000287944 */ /* 0x000fea0003c00000 */
[----:B------:R-:W-:Y:S05]  /*01e0*/  BRA `(.L_x_2) ;  /* 0x0000000000107947 */ /* 0x000fea0003800000 */
.L_x_1:
[----:B------:R-:W0:Y:S02]  /*01f0*/  MUFU.RCP R7, R0 ;  /* 0x0000000000077308 */ /* 0x000e240000001000 */
[----:B0-----:R-:W-:-:S04]  /*0200*/  FFMA R2, R0, R7, -1 ;  /* 0xbf80000000027423 */ /* 0x001fc80000000007 */
[----:B------:R-:W-:-:S04]  /*0210*/  FADD.FTZ R2, -R2, -RZ ;  /* 0x800000ff02027221 */ /* 0x000fc80000010100 */
[----:B------:R-:W-:-:S07]  /*0220*/  FFMA R7, R7, R2, R7 ;  /* 0x0000000207077223 */ /* 0x000fce0000000007 */
.L_x_2:
[----:B------:R-:W-:Y:S05]  /*0230*/  BSYNC.RECONVERGENT B0 ;  /* 0x0000000000007941 */ /* 0x000fea0003800200 */
.L_x_0:
[----:B------:R-:W0:Y:S02]  /*0240*/  LDC.64 R4, c[0x0][0x388] ;  /* 0x0000e200ff047b82 */ /* 0x000e240000000a00 */
[----:B0-----:R-:W-:-:S05]  /*0250*/  IMAD.WIDE R2, R3, 0x4, R4 ;  /* 0x0000000403027825 */ /* 0x001fca00078e0204 */
[----:B------:R-:W-:Y:S01]  /*0260*/  STG.E desc[UR4][R2.64], R7 ;  /* 0x0000000702007986 */ /* 0x000fe2000c101904 */
[----:B------:R-:W-:Y:S05]  /*0270*/  EXIT ;  /* 0x000000000000794d */ /* 0x000fea0003800000 */
        .weak           $__internal_0_$__cuda_sm20_rcp_rn_f32_slowpath
        .type           $__internal_0_$__cuda_sm20_rcp_rn_f32_slowpath,@function
        .size           $__internal_0_$__cuda_sm20_rcp_rn_f32_slowpath,(.L_x_8 - $__internal_0_$__cuda_sm20_rcp_rn_f32_slowpath)
$__internal_0_$__cuda_sm20_rcp_rn_f32_slowpath:
[----:B------:R-:W-:Y:S01]  /*0280*/  IMAD.SHL.U32 R2, R0, 0x2, RZ ;  /* 0x0000000200027824 */ /* 0x000fe200078e00ff */
[----:B------:R-:W-:Y:S04]  /*0290*/  BSSY.RECONVERGENT B1, `(.L_x_3) ;  /* 0x0000030000017945 */ /* 0x000fe80003800200 */
[----:B------:R-:W-:-:S04]  /*02a0*/  SHF.R.U32.HI R2, RZ, 0x18, R2 ;  /* 0x00000018ff027819 */ /* 0x000fc80000011602 */
[----:B------:R-:W-:-:S13]  /*02b0*/  ISETP.NE.U32.AND P0, PT, R2, RZ, PT ;  /* 0x000000ff0200720c */ /* 0x000fda0003f05070 */
[----:B------:R-:W-:Y:S05]  /*02c0*/  @P0 BRA `(.L_x_4) ;  /* 0x0000000000280947 */ /* 0x000fea0003800000 */
[----:B------:R-:W-:-:S04]  /*02d0*/  SHF.L.U32 R2, R0, 0x1, RZ ;  /* 0x0000000100027819 */ /* 0x000fc800000006ff */
[----:B------:R-:W-:-:S13]  /*02e0*/  ISETP.NE.AND P0, PT, R2, RZ, PT ;  /* 0x000000ff0200720c */ /* 0x000fda0003f05270 */
[----:B------:R-:W-:Y:S01]  /*02f0*/  @P0 FFMA R6, R0, 1.84467440737095516160e+19, RZ ;  /* 0x5f80000000060823 */ /* 0x000fe200000000ff */
[----:B------:R-:W-:Y:S08]  /*0300*/  @!P0 MUFU.RCP R5, R0 ;  /* 0x0000000000058308 */ /* 0x000ff00000001000 */
[----:B------:R-:W0:Y:S02]  /*0310*/  @P0 MUFU.RCP R7, R6 ;  /* 0x0000000600070308 */ /* 0x000e240000001000 */
[----:B0-----:R-:W-:-:S04]  /*0320*/  @P0 FFMA R2, R6, R7, -1 ;  /* 0xbf80000006020423 */ /* 0x001fc80000000007 */
[----:B------:R-:W-:-:S04]  /*0330*/  @P0 FADD.FTZ R2, -R2, -RZ ;  /* 0x800000ff02020221 */ /* 0x000fc80000010100 */
[----:B------:R-:W-:-:S04]  /*0340*/  @P0 FFMA R2, R7, R2, R7 ;  /* 0x0000000207020223 */ /* 0x000fc80000000007 */
[----:B------:R-:W-:Y:S01]  /*0350*/  @P0 FFMA R5, R2, 1.84467440737095516160e+19, RZ ;  /* 0x5f80000002050823 */ /* 0x000fe200000000ff */
[----:B------:R-:W-:Y:S06]  /*0360*/  BRA `(.L_x_5) ;  /* 0x0000000000887947 */ /* 0x000fec0003800000 */
.L_x_4:
[----:B------:R-:W-:-:S05]  /*0370*/  VIADD R5, R2, 0xffffff03 ;  /* 0xffffff0302057836 */ /* 0x000fca0000000000 */
[----:B------:R-:W-:-:S13]  /*0380*/  ISETP.GT.U32.AND P0, PT, R5, 0x1, PT ;  /* 0x000000010500780c */ /* 0x000fda0003f04070 */
[----:B------:R-:W-:Y:S05]  /*0390*/  @P0 BRA `(.L_x_6) ;  /* 0x0000000000780947 */ /* 0x000fea0003800000 */
[----:B------:R-:W-:Y:S01]  /*03a0*/  LOP3.LUT R6, R0, 0x7fffff, RZ, 0xc0, !PT ;  /* 0x007fffff00067812 */ /* 0x000fe200078ec0ff */
[----:B------:R-:W-:-:S03]  /*03b0*/  IMAD.MOV.U32 R10, RZ, RZ, 0x3 ;  /* 0x00000003ff0a7424 */ /* 0x000fc600078e00ff */
[----:B------:R-:W-:Y:S02]  /*03c0*/  LOP3.LUT R6, R6, 0x3f800000, RZ, 0xfc, !PT ;  /* 0x3f80000006067812 */ /* 0x000fe400078efcff */
[----:B------:R-:W-:Y:S02]  /*03d0*/  SHF.L.U32 R11, R10, R5, RZ ;  /* 0x000000050a0b7219 */ /* 0x000fe400000006ff */
[----:B------:R-:W0:Y:S02]  /*03e0*/  MUFU.RCP R7, R6 ;  /* 0x0000000600077308 */ /* 0x000e240000001000 */
[----:B0-----:R-:W-:-:S04]  /*03f0*/  FFMA R8, R6, R7, -1 ;  /* 0xbf80000006087423 */ /* 0x001fc80000000007 */
[----:B------:R-:W-:-:S04]  /*0400*/  FADD.FTZ R8, -R8, -RZ ;  /* 0x800000ff08087221 */ /* 0x000fc80000010100 */
[CCC-:B------:R-:W-:Y:S01]  /*0410*/  FFMA.RM R9, R7.reuse, R8.reuse, R7.reuse ;  /* 0x0000000807097223 */ /* 0x1c0fe20000004007 */
[----:B------:R-:W-:-:S04]  /*0420*/  FFMA.RP R8, R7, R8, R7 ;  /* 0x0000000807087223 */ /* 0x000fc80000008007 */
[C---:B------:R-:W-:Y:S02]  /*0430*/  LOP3.LUT R7, R9.reuse, 0x7fffff, RZ, 0xc0, !PT ;  /* 0x007fffff09077812 */ /* 0x040fe400078ec0ff */
[----:B------:R-:W-:Y:S02]  /*0440*/  FSETP.NEU.FTZ.AND P0, PT, R9, R8, PT ;  /* 0x000000080900720b */ /* 0x000fe40003f1d000 */
[----:B------:R-:W-:Y:S02]  /*0450*/  LOP3.LUT R8, R7, 0x800000, RZ, 0xfc, !PT ;  /* 0x0080000007087812 */ /* 0x000fe400078efcff */
[----:B------:R-:W-:Y:S02]  /*0460*/  SEL R7, RZ, 0xffffffff, !P0 ;  /* 0xffffffffff077807 */ /* 0x000fe40004000000 */
[----:B------:R-:W-:Y:S02]  /*0470*/  LOP3.LUT R6, R11, R8, RZ, 0xc0, !PT ;  /* 0x000000080b067212 */ /* 0x000fe400078ec0ff */
[----:B------:R-:W-:-:S02]  /*0480*/  IADD3 R7, PT, PT, -R7, RZ, RZ ;  /* 0x000000ff07077210 */ /* 0x000fc40007ffe1ff */
[-C--:B------:R-:W-:Y:S02]  /*0490*/  SHF.R.U32.HI R6, RZ, R5.reuse, R6 ;  /* 0x00000005ff067219 */ /* 0x080fe40000011606 */
[----:B------:R-:W-:Y:S02]  /*04a0*/  LOP3.LUT P1, RZ, R7, R5, R8, 0xf8, !PT ;  /* 0x0000000507ff7212 */ /* 0x000fe4000782f808 */
[C---:B------:R-:W-:Y:S02]  /*04b0*/  LOP3.LUT P0, RZ, R6.reuse, 0x1, RZ, 0xc0, !PT ;  /* 0x0000000106ff7812 */ /* 0x040fe4000780c0ff */
[----:B------:R-:W-:-:S04]  /*04c0*/  LOP3.LUT P2, RZ, R6, 0x2, RZ, 0xc0, !PT ;  /* 0x0000000206ff7812 */ /* 0x000fc8000784c0ff */
[----:B------:R-:W-:Y:S02]  /*04d0*/  PLOP3.LUT P0, PT, P0, P1, P2, 0xe0, 0x0 ;  /* 0x000000000000781c */ /* 0x000fe40000703c20 */
[----:B------:R-:W-:Y:S02]  /*04e0*/  LOP3.LUT P1, RZ, R0, 0x7fffff, RZ, 0xc0, !PT ;  /* 0x007fffff00ff7812 */ /* 0x000fe4000782c0ff */
[----:B------:R-:W-:-:S05]  /*04f0*/  SEL R5, RZ, 0x1, !P0 ;  /* 0x00000001ff057807 */ /* 0x000fca0004000000 */
[----:B------:R-:W-:-:S05]  /*0500*/  IMAD.MOV R5, RZ, RZ, -R5 ;  /* 0x000000ffff057224 */ /* 0x000fca00078e0a05 */
[----:B------:R-:W-:Y:S02]  /*0510*/  ISETP.GE.AND P0, PT, R5, RZ, PT ;  /* 0x000000ff0500720c */ /* 0x000fe40003f06270 */
[----:B------:R-:W-:-:S04]  /*0520*/  IADD3 R5, PT, PT, R2, -0xfc, RZ ;  /* 0xffffff0402057810 */ /* 0x000fc80007ffe0ff */
[----:B------:R-:W-:-:S07]  /*0530*/  SHF.R.U32.HI R5, RZ, R5, R8 ;  /* 0x00000005ff057219 */ /* 0x000fce0000011608 */
[----:B------:R-:W-:-:S05]  /*0540*/  @!P0 VIADD R5, R5, 0x1 ;  /* 0x0000000105058836 */ /* 0x000fca0000000000 */
[----:B------:R-:W-:-:S04]  /*0550*/  @!P1 SHF.L.U32 R5, R5, 0x1, RZ ;  /* 0x0000000105059819 */ /* 0x000fc800000006ff */
[----:B------:R-:W-:Y:S01]  /*0560*/  LOP3.LUT R5, R5, 0x80000000, R0, 0xf8, !PT ;  /* 0x8000000005057812 */ /* 0x000fe200078ef800 */
[----:B------:R-:W-:Y:S06]  /*0570*/  BRA `(.L_x_5) ;  /* 0x0000000000047947 */ /* 0x000fec0003800000 */
.L_x_6:
[----:B------:R0:W1:Y:S02]  /*0580*/  MUFU.RCP R5, R0 ;  /* 0x0000000000057308 */ /* 0x0000640000001000 */
.L_x_5:
[----:B------:R-:W-:Y:S05]  /*0590*/  BSYNC.RECONVERGENT B1 ;  /* 0x0000000000017941 */ /* 0x000fea0003800200 */
.L_x_3:
[----:B-1----:R-:W-:Y:S02]  /*05a0*/  IMAD.MOV.U32 R7, RZ, RZ, R5 ;  /* 0x000000ffff077224 */ /* 0x002fe400078e0005 */
[----:B------:R-:W-:-:S04]  /*05b0*/  HFMA2 R5, -RZ, RZ, 0, 0 ;  /* 0x00000000ff057431 */ /* 0x000fc800000001ff */
[----:B0-----:R-:W-:Y:S05]  /*05c0*/  RET.REL.NODEC R4 `(_Z14sigmoid_kernelPKfPfii) ;  /* 0xfffffff8048c7950 */ /* 0x001fea0003c3ffff */
.L_x_7:
[----:B------:R-:W-:-:S00]  /*05d0*/  BRA `(.L_x_7) ;  /* 0xfffffffc00fc7947 */ /* 0x000fc0000383ffff */
[----:B------:R-:W-:-:S00]  /*05e0*/  NOP ;  /* 0x0000000000007918 */ /* 0x000fc00000000000 */
        /* <DEDUP_REMOVED lines=9> */
.L_x_8:


//--------------------- .nv.shared.reserved.0     --------------------------
	.section	.nv.shared.reserved.0,"aw",@nobits
	.weak		__nv_reservedSMEM_offset_0_alias
	.size		__nv_reservedSMEM_offset_0_alias, 0, 64
	.other		__nv_reservedSMEM_offset_0_alias,@"STO_CUDA_RESERVED_SHARED STV_DEFAULT"
__nv_reservedSMEM_offset_0_alias:
	.zero		0
	.zero		64


//--------------------- .nv.constant0._Z14sigmoid_kernelPKfPfii --------------------------
	.section	.nv.constant0._Z14sigmoid_kernelPKfPfii,"a",@progbits
	.sectionflags	@""
	.align	4
.nv.constant0._Z14sigmoid_kernelPKfPfii:
	.zero		920


//--------------------- SYMBOLS --------------------------

	.type		.nv.reservedSmem.offset0,@object
	.size		.nv.reservedSmem.offset0,0x4
